//
// Generated by NVIDIA NVVM Compiler
//
// Compiler Build ID: CL-36424714
// Cuda compilation tools, release 13.0, V13.0.88
// Based on NVVM 20.0.0
//

.version 9.0
.target sm_100
.address_size 64

	// .globl	_Z26triple_nested_loops_kernelv
.extern .func  (.param .b32 func_retval0) vprintf
(
	.param .b64 vprintf_param_0,
	.param .b64 vprintf_param_1
)
;
.global .align 1 .b8 $str[41] = {71, 80, 85, 32, 58, 32, 114, 111, 119, 32, 61, 32, 37, 100, 32, 9, 32, 99, 111, 108, 32, 61, 32, 37, 100, 32, 9, 32, 100, 101, 112, 116, 104, 32, 61, 32, 37, 100, 32, 10};

.visible .entry _Z26triple_nested_loops_kernelv()
{
	.local .align 8 .b8 	__local_depot0[16];
	.reg .b64 	%SP;
	.reg .b64 	%SPL;
	.reg .b32 	%r<15>;
	.reg .b64 	%rd<5>;

	mov.u64 	%SPL, __local_depot0;
	cvta.local.u64 	%SP, %SPL;
	add.u64 	%rd1, %SP, 0;
	add.u64 	%rd2, %SPL, 0;
	mov.u32 	%r1, %tid.x;
	mov.u32 	%r2, %ctaid.x;
	mov.u32 	%r3, %ntid.x;
	mad.lo.s32 	%r4, %r2, %r3, %r1;
	mov.u32 	%r5, %tid.y;
	mov.u32 	%r6, %ctaid.y;
	mov.u32 	%r7, %ntid.y;
	mad.lo.s32 	%r8, %r6, %r7, %r5;
	mov.u32 	%r9, %tid.z;
	mov.u32 	%r10, %ctaid.z;
	mov.u32 	%r11, %ntid.z;
	mad.lo.s32 	%r12, %r10, %r11, %r9;
	st.local.v2.u32 	[%rd2], {%r12, %r8};
	st.local.u32 	[%rd2+8], %r4;
	mov.u64 	%rd3, $str;
	cvta.global.u64 	%rd4, %rd3;
	{ // callseq 0, 0
	.param .b64 param0;
	st.param.b64 	[param0], %rd4;
	.param .b64 param1;
	st.param.b64 	[param1], %rd1;
	.param .b32 retval0;
	call.uni (retval0), 
	vprintf, 
	(
	param0, 
	param1
	);
	ld.param.b32 	%r13, [retval0];
	} // callseq 0
	ret;

}


// ===== COMPILED SASS (sm_100) =====

	.target	sm_100

	.elftype	@"ET_EXEC"


//--------------------- .note.nv.tkinfo           --------------------------
	.section	.note.nv.tkinfo,"",@"SHT_NOTE"
	.sectionflags	@"SHF_NOTE_NV_TKINFO"
	.tkinfo
        /*0018*/ 	.word	0x00000002
        /*0030*/ 	.string	""
        /*0030*/ 	.string	"ptxas"
        /*0030*/ 	.string	"Cuda compilation tools, release 13.0, V13.0.88"
        /*0030*/ 	.string	"Build cuda_13.0.r13.0/compiler.36424714_0"
        /*0030*/ 	.string	"-arch sm_100 -m 64 "



//--------------------- .note.nv.cuinfo           --------------------------
	.section	.note.nv.cuinfo,"",@"SHT_NOTE"
	.sectionflags	@"SHF_NOTE_NV_CUINFO"
        /*0018*/ 	.short	0x0002
        /*001a*/ 	.short	0x0064
        /*001c*/ 	.short	0x0082
	.zero		2


//--------------------- .nv.info                  --------------------------
	.section	.nv.info,"",@"SHT_CUDA_INFO"
	.align	4


	//----- nvinfo : EIATTR_REGCOUNT
	.align		4
        /*0000*/ 	.byte	0x04, 0x2f
        /*0002*/ 	.short	(.L_2 - .L_1)
	.align		4
.L_1:
        /*0004*/ 	.word	index@(_Z26triple_nested_loops_kernelv)
        /*0008*/ 	.word	0x00000018


	//----- nvinfo : EIATTR_FRAME_SIZE
	.align		4
.L_2:
        /*000c*/ 	.byte	0x04, 0x11
        /*000e*/ 	.short	(.L_4 - .L_3)
	.align		4
.L_3:
        /*0010*/ 	.word	index@(_Z26triple_nested_loops_kernelv)
        /*0014*/ 	.word	0x00000010


	//----- nvinfo : EIATTR_MIN_STACK_SIZE
	.align		4
.L_4:
        /*0018*/ 	.byte	0x04, 0x12
        /*001a*/ 	.short	(.L_6 - .L_5)
	.align		4
.L_5:
        /*001c*/ 	.word	index@(_Z26triple_nested_loops_kernelv)
        /*0020*/ 	.word	0x00000010
.L_6:


//--------------------- .nv.compat                --------------------------
	.section	.nv.compat,"",@"SHT_CUDA_COMPAT_INFO"
	.align	4
        /*0000*/ 	.byte	0x02, 0x09, 0x00, 0x00, 0x02, 0x02, 0x01, 0x00, 0x02, 0x05, 0x05, 0x00, 0x03, 0x07, 0x01, 0x01
        /*0010*/ 	.byte	0x02, 0x03, 0x00, 0x00, 0x02, 0x06, 0x01, 0x00, 0x04, 0x0b, 0x08, 0x00, 0x09, 0x00, 0x00, 0x00
        /*0020*/ 	.byte	0x00, 0x00, 0x00, 0x00


//--------------------- .nv.info._Z26triple_nested_loops_kernelv --------------------------
	.section	.nv.info._Z26triple_nested_loops_kernelv,"",@"SHT_CUDA_INFO"
	.sectionflags	@""
	.align	4


	//----- nvinfo : EIATTR_CUDA_API_VERSION
	.align		4
        /*0000*/ 	.byte	0x04, 0x37
        /*0002*/ 	.short	(.L_8 - .L_7)
.L_7:
        /*0004*/ 	.word	0x00000082


	//----- nvinfo : EIATTR_SPARSE_MMA_MASK
	.align		4
.L_8:
        /*0008*/ 	.byte	0x03, 0x50
        /*000a*/ 	.short	0x0000


	//----- nvinfo : EIATTR_MAXREG_COUNT
	.align		4
        /*000c*/ 	.byte	0x03, 0x1b
        /*000e*/ 	.short	0x00ff


	//----- nvinfo : EIATTR_EXTERNS
	.align		4
        /*0010*/ 	.byte	0x04, 0x0f
        /*0012*/ 	.short	(.L_10 - .L_9)


	//   ....[0]....
	.align		4
.L_9:
        /*0014*/ 	.word	index@(vprintf)


	//----- nvinfo : EIATTR_MERCURY_ISA_VERSION
	.align		4
.L_10:
        /*0018*/ 	.byte	0x03, 0x5f
        /*001a*/ 	.short	0x0101


	//----- nvinfo : EIATTR_VRC_CTA_INIT_COUNT
	.align		4
        /*001c*/ 	.byte	0x02, 0x4a
	.zero		1
	.zero		1


	//----- nvinfo : EIATTR_SYSCALL_OFFSETS
	.align		4
        /*0020*/ 	.byte	0x04, 0x46
        /*0022*/ 	.short	(.L_12 - .L_11)


	//   ....[0]....
.L_11:
        /*0024*/ 	.word	0x000001a0


	//----- nvinfo : EIATTR_EXIT_INSTR_OFFSETS
	.align		4
.L_12:
        /*0028*/ 	.byte	0x04, 0x1c
        /*002a*/ 	.short	(.L_14 - .L_13)


	//   ....[0]....
.L_13:
        /*002c*/ 	.word	0x000001b0


	//----- nvinfo : EIATTR_SW_WAR
	.align		4
.L_14:
        /*0030*/ 	.byte	0x04, 0x36
        /*0032*/ 	.short	(.L_16 - .L_15)
.L_15:
        /*0034*/ 	.word	0x00000008
.L_16:


//--------------------- .nv.callgraph             --------------------------
	.section	.nv.callgraph,"",@"SHT_CUDA_CALLGRAPH"
	.align	4
	.sectionentsize	8
	.align		4
        /*0000*/ 	.word	0x00000000
	.align		4
        /*0004*/ 	.word	0xffffffff
	.align		4
        /*0008*/ 	.word	index@(_Z26triple_nested_loops_kernelv)
	.align		4
        /*000c*/ 	.word	index@(vprintf)
	.align		4
        /*0010*/ 	.word	0x00000000
	.align		4
        /*0014*/ 	.word	0xfffffffe
	.align		4
        /*0018*/ 	.word	0x00000000
	.align		4
        /*001c*/ 	.word	0xfffffffd
	.align		4
        /*0020*/ 	.word	0x00000000
	.align		4
        /*0024*/ 	.word	0xfffffffc


//--------------------- .nv.constant4             --------------------------
	.section	.nv.constant4,"a",@progbits
	.align	8
	.align		8
.nv.constant4:
        /*0000*/ 	.dword	vprintf
	.align		8
        /*0008*/ 	.dword	$str


//--------------------- .text._Z26triple_nested_loops_kernelv --------------------------
	.section	.text._Z26triple_nested_loops_kernelv,"ax",@progbits
	.align	128
        .global         _Z26triple_nested_loops_kernelv
        .type           _Z26triple_nested_loops_kernelv,@function
        .size           _Z26triple_nested_loops_kernelv,(.L_x_2 - _Z26triple_nested_loops_kernelv)
        .other          _Z26triple_nested_loops_kernelv,@"STO_CUDA_ENTRY STV_DEFAULT"
_Z26triple_nested_loops_kernelv:
.text._Z26triple_nested_loops_kernelv:
[----:B------:R-:W0:Y:S01]  /*0000*/  LDC R1, c[0x0][0x37c] ;  /* 0x0000df00ff017b82 */ /* 0x000e220000000800 */
[----:B------:R-:W1:Y:S01]  /*0010*/  S2R R0, SR_TID.X ;  /* 0x0000000000007919 */ /* 0x000e620000002100 */
[----:B------:R-:W2:Y:S06]  /*0020*/  LDCU UR5, c[0x0][0x2fc] ;  /* 0x00005f80ff0577ac */ /* 0x000eac0008000800 */
[----:B------:R-:W1:Y:S01]  /*0030*/  S2UR UR4, SR_CTAID.X ;  /* 0x00000000000479c3 */ /* 0x000e620000002500 */
[----:B------:R-:W-:Y:S01]  /*0040*/  MOV R8, 0x0 ;  /* 0x0000000000087802 */ /* 0x000fe20000000f00 */
[----:B------:R-:W3:Y:S01]  /*0050*/  S2R R2, SR_TID.Y ;  /* 0x0000000000027919 */ /* 0x000ee20000002200 */
[----:B0-----:R-:W-:Y:S01]  /*0060*/  VIADD R1, R1, 0xfffffff0 ;  /* 0xfffffff001017836 */ /* 0x001fe20000000000 */
[----:B------:R-:W0:Y:S04]  /*0070*/  S2R R4, SR_TID.Z ;  /* 0x0000000000047919 */ /* 0x000e280000002300 */
[----:B------:R-:W1:Y:S08]  /*0080*/  LDC R3, c[0x0][0x360] ;  /* 0x0000d800ff037b82 */ /* 0x000e700000000800 */
[----:B------:R-:W3:Y:S08]  /*0090*/  S2UR UR6, SR_CTAID.Y ;  /* 0x00000000000679c3 */ /* 0x000ef00000002600 */
[----:B------:R-:W3:Y:S08]  /*00a0*/  LDC R5, c[0x0][0x364] ;  /* 0x0000d900ff057b82 */ /* 0x000ef00000000800 */
[----:B------:R-:W0:Y:S01]  /*00b0*/  S2UR UR7, SR_CTAID.Z ;  /* 0x00000000000779c3 */ /* 0x000e220000002700 */
[----:B-1----:R-:W-:Y:S01]  /*00c0*/  IMAD R0, R3, UR4, R0 ;  /* 0x0000000403007c24 */ /* 0x002fe2000f8e0200 */
[----:B------:R-:W1:Y:S04]  /*00d0*/  LDCU UR4, c[0x0][0x2f8] ;  /* 0x00005f00ff0477ac */ /* 0x000e680008000800 */
[----:B------:R4:W-:Y:S02]  /*00e0*/  STL [R1+0x8], R0 ;  /* 0x0000080001007387 */ /* 0x0009e40000100800 */
[----:B------:R-:W0:Y:S01]  /*00f0*/  LDC R7, c[0x0][0x368] ;  /* 0x0000da00ff077b82 */ /* 0x000e220000000800 */
[----:B---3--:R-:W-:-:S07]  /*0100*/  IMAD R3, R5, UR6, R2 ;  /* 0x0000000605037c24 */ /* 0x008fce000f8e0202 */
[----:B------:R-:W3:Y:S01]  /*0110*/  LDC.64 R8, c[0x4][R8] ;  /* 0x0100000008087b82 */ /* 0x000ee20000000a00 */
[----:B-1----:R-:W-:Y:S01]  /*0120*/  IADD3 R6, P0, PT, R1, UR4, RZ ;  /* 0x0000000401067c10 */ /* 0x002fe2000ff1e0ff */
[----:B0-----:R-:W-:Y:S01]  /*0130*/  IMAD R2, R7, UR7, R4 ;  /* 0x0000000707027c24 */ /* 0x001fe2000f8e0204 */
[----:B------:R-:W0:Y:S02]  /*0140*/  LDCU.64 UR6, c[0x4][0x8] ;  /* 0x01000100ff0677ac */ /* 0x000e240008000a00 */
[----:B--2---:R-:W-:Y:S02]  /*0150*/  IADD3.X R7, PT, PT, RZ, UR5, RZ, P0, !PT ;  /* 0x00000005ff077c10 */ /* 0x004fe400087fe4ff */
[----:B------:R4:W-:Y:S01]  /*0160*/  STL.64 [R1], R2 ;  /* 0x0000000201007387 */ /* 0x0009e20000100a00 */
[----:B0-----:R-:W-:Y:S01]  /*0170*/  IMAD.U32 R4, RZ, RZ, UR6 ;  /* 0x00000006ff047e24 */ /* 0x001fe2000f8e00ff */
[----:B---34-:R-:W-:-:S07]  /*0180*/  MOV R5, UR7 ;  /* 0x0000000700057c02 */ /* 0x018fce0008000f00 */
[----:B------:R-:W-:-:S07]  /*0190*/  LEPC R20, `(.L_x_0) ;  /* 0x000000001014794e */ /* 0x000fce0000000000 */
[----:B------:R-:W-:Y:S05]  /*01a0*/  CALL.ABS.NOINC R8 ;  /* 0x0000000008007343 */ /* 0x000fea0003c00000 */
.L_x_0:
[----:B------:R-:W-:Y:S05]  /*01b0*/  EXIT ;  /* 0x000000000000794d */ /* 0x000fea0003800000 */
.L_x_1:
[----:B------:R-:W-:-:S00]  /*01c0*/  BRA `(.L_x_1) ;  /* 0xfffffffc00fc7947 */ /* 0x000fc0000383ffff */
[----:B------:R-:W-:-:S00]  /*01d0*/  NOP ;  /* 0x0000000000007918 */ /* 0x000fc00000000000 */
        /* <DEDUP_REMOVED lines=10> */
.L_x_2:


//--------------------- .nv.global.init           --------------------------
	.section	.nv.global.init,"aw",@progbits
.nv.global.init:
	.type		$str,@object
	.size		$str,(.L_0 - $str)
$str:
        /*0000*/ 	.byte	0x47, 0x50, 0x55, 0x20, 0x3a, 0x20, 0x72, 0x6f, 0x77, 0x20, 0x3d, 0x20, 0x25, 0x64, 0x20, 0x09
        /*0010*/ 	.byte	0x20, 0x63, 0x6f, 0x6c, 0x20, 0x3d, 0x20, 0x25, 0x64, 0x20, 0x09, 0x20, 0x64, 0x65, 0x70, 0x74
        /*0020*/ 	.byte	0x68, 0x20, 0x3d, 0x20, 0x25, 0x64, 0x20, 0x0a, 0x00
.L_0:


//--------------------- .nv.shared.reserved.0     --------------------------
	.section	.nv.shared.reserved.0,"aw",@nobits
	.weak		__nv_reservedSMEM_offset_0_alias
	.size		__nv_reservedSMEM_offset_0_alias, 0, 64
	.other		__nv_reservedSMEM_offset_0_alias,@"STO_CUDA_RESERVED_SHARED STV_DEFAULT"
__nv_reservedSMEM_offset_0_alias:
	.zero		0
	.zero		64


//--------------------- .nv.constant0._Z26triple_nested_loops_kernelv --------------------------
	.section	.nv.constant0._Z26triple_nested_loops_kernelv,"a",@progbits
	.sectionflags	@""
	.align	4
.nv.constant0._Z26triple_nested_loops_kernelv:
	.zero		896


//--------------------- SYMBOLS --------------------------

	.type		.nv.reservedSmem.offset0,@object
	.size		.nv.reservedSmem.offset0,0x4
	.type		vprintf,@function
